//
// Generated by NVIDIA NVVM Compiler
//
// Compiler Build ID: CL-36424714
// Cuda compilation tools, release 13.0, V13.0.88
// Based on NVVM 20.0.0
//

.version 9.0
.target sm_100
.address_size 64

	// .globl	_Z13mandel_kernelPiiiffffi

.visible .entry _Z13mandel_kernelPiiiffffi(
	.param .u64 .ptr .align 1 _Z13mandel_kernelPiiiffffi_param_0,
	.param .u32 _Z13mandel_kernelPiiiffffi_param_1,
	.param .u32 _Z13mandel_kernelPiiiffffi_param_2,
	.param .f32 _Z13mandel_kernelPiiiffffi_param_3,
	.param .f32 _Z13mandel_kernelPiiiffffi_param_4,
	.param .f32 _Z13mandel_kernelPiiiffffi_param_5,
	.param .f32 _Z13mandel_kernelPiiiffffi_param_6,
	.param .u32 _Z13mandel_kernelPiiiffffi_param_7
)
{
	.reg .pred 	%p<18>;
	.reg .b32 	%r<32>;
	.reg .b32 	%f<124>;
	.reg .b64 	%rd<5>;

	ld.param.u64 	%rd1, [_Z13mandel_kernelPiiiffffi_param_0];
	ld.param.f32 	%f69, [_Z13mandel_kernelPiiiffffi_param_3];
	ld.param.f32 	%f70, [_Z13mandel_kernelPiiiffffi_param_5];
	ld.param.f32 	%f71, [_Z13mandel_kernelPiiiffffi_param_6];
	ld.param.u32 	%r21, [_Z13mandel_kernelPiiiffffi_param_7];
	mov.u32 	%r23, %ctaid.x;
	mov.u32 	%r24, %ntid.x;
	mov.u32 	%r25, %tid.x;
	mad.lo.s32 	%r26, %r23, %r24, %r25;
	div.s32 	%r1, %r26, %r21;
	mul.lo.s32 	%r27, %r1, %r21;
	sub.s32 	%r2, %r26, %r27;
	cvt.rn.f32.s32 	%f72, %r2;
	fma.rn.f32 	%f1, %f71, %f72, %f70;
	cvt.rn.f32.s32 	%f73, %r1;
	fma.rn.f32 	%f2, %f71, %f73, %f69;
	mov.b32 	%r3, 0;
	mov.f32 	%f122, %f1;
	mov.f32 	%f123, %f2;
$L__BB0_1:
	mul.f32 	%f5, %f122, %f122;
	mul.f32 	%f6, %f123, %f123;
	add.f32 	%f74, %f5, %f6;
	setp.geu.f32 	%p1, %f74, 0f40800000;
	mov.u32 	%r31, %r3;
	@%p1 bra 	$L__BB0_33;
	sub.f32 	%f75, %f5, %f6;
	add.f32 	%f7, %f1, %f75;
	add.f32 	%f76, %f122, %f122;
	fma.rn.f32 	%f8, %f76, %f123, %f2;
	mul.f32 	%f9, %f7, %f7;
	mul.f32 	%f10, %f8, %f8;
	add.f32 	%f77, %f9, %f10;
	setp.geu.f32 	%p2, %f77, 0f40800000;
	@%p2 bra 	$L__BB0_32;
	sub.f32 	%f78, %f9, %f10;
	add.f32 	%f11, %f1, %f78;
	add.f32 	%f79, %f7, %f7;
	fma.rn.f32 	%f12, %f79, %f8, %f2;
	mul.f32 	%f13, %f11, %f11;
	mul.f32 	%f14, %f12, %f12;
	add.f32 	%f80, %f13, %f14;
	setp.geu.f32 	%p3, %f80, 0f40800000;
	@%p3 bra 	$L__BB0_31;
	sub.f32 	%f81, %f13, %f14;
	add.f32 	%f15, %f1, %f81;
	add.f32 	%f82, %f11, %f11;
	fma.rn.f32 	%f16, %f82, %f12, %f2;
	mul.f32 	%f17, %f15, %f15;
	mul.f32 	%f18, %f16, %f16;
	add.f32 	%f83, %f17, %f18;
	setp.geu.f32 	%p4, %f83, 0f40800000;
	@%p4 bra 	$L__BB0_30;
	sub.f32 	%f84, %f17, %f18;
	add.f32 	%f19, %f1, %f84;
	add.f32 	%f85, %f15, %f15;
	fma.rn.f32 	%f20, %f85, %f16, %f2;
	mul.f32 	%f21, %f19, %f19;
	mul.f32 	%f22, %f20, %f20;
	add.f32 	%f86, %f21, %f22;
	setp.geu.f32 	%p5, %f86, 0f40800000;
	@%p5 bra 	$L__BB0_29;
	sub.f32 	%f87, %f21, %f22;
	add.f32 	%f23, %f1, %f87;
	add.f32 	%f88, %f19, %f19;
	fma.rn.f32 	%f24, %f88, %f20, %f2;
	mul.f32 	%f25, %f23, %f23;
	mul.f32 	%f26, %f24, %f24;
	add.f32 	%f89, %f25, %f26;
	setp.geu.f32 	%p6, %f89, 0f40800000;
	@%p6 bra 	$L__BB0_28;
	sub.f32 	%f90, %f25, %f26;
	add.f32 	%f27, %f1, %f90;
	add.f32 	%f91, %f23, %f23;
	fma.rn.f32 	%f28, %f91, %f24, %f2;
	mul.f32 	%f29, %f27, %f27;
	mul.f32 	%f30, %f28, %f28;
	add.f32 	%f92, %f29, %f30;
	setp.geu.f32 	%p7, %f92, 0f40800000;
	@%p7 bra 	$L__BB0_27;
	sub.f32 	%f93, %f29, %f30;
	add.f32 	%f31, %f1, %f93;
	add.f32 	%f94, %f27, %f27;
	fma.rn.f32 	%f32, %f94, %f28, %f2;
	mul.f32 	%f33, %f31, %f31;
	mul.f32 	%f34, %f32, %f32;
	add.f32 	%f95, %f33, %f34;
	setp.geu.f32 	%p8, %f95, 0f40800000;
	@%p8 bra 	$L__BB0_26;
	sub.f32 	%f96, %f33, %f34;
	add.f32 	%f35, %f1, %f96;
	add.f32 	%f97, %f31, %f31;
	fma.rn.f32 	%f36, %f97, %f32, %f2;
	mul.f32 	%f37, %f35, %f35;
	mul.f32 	%f38, %f36, %f36;
	add.f32 	%f98, %f37, %f38;
	setp.geu.f32 	%p9, %f98, 0f40800000;
	@%p9 bra 	$L__BB0_25;
	sub.f32 	%f99, %f37, %f38;
	add.f32 	%f39, %f1, %f99;
	add.f32 	%f100, %f35, %f35;
	fma.rn.f32 	%f40, %f100, %f36, %f2;
	mul.f32 	%f41, %f39, %f39;
	mul.f32 	%f42, %f40, %f40;
	add.f32 	%f101, %f41, %f42;
	setp.geu.f32 	%p10, %f101, 0f40800000;
	@%p10 bra 	$L__BB0_24;
	sub.f32 	%f102, %f41, %f42;
	add.f32 	%f43, %f1, %f102;
	add.f32 	%f103, %f39, %f39;
	fma.rn.f32 	%f44, %f103, %f40, %f2;
	mul.f32 	%f45, %f43, %f43;
	mul.f32 	%f46, %f44, %f44;
	add.f32 	%f104, %f45, %f46;
	setp.geu.f32 	%p11, %f104, 0f40800000;
	@%p11 bra 	$L__BB0_23;
	sub.f32 	%f105, %f45, %f46;
	add.f32 	%f47, %f1, %f105;
	add.f32 	%f106, %f43, %f43;
	fma.rn.f32 	%f48, %f106, %f44, %f2;
	mul.f32 	%f49, %f47, %f47;
	mul.f32 	%f50, %f48, %f48;
	add.f32 	%f107, %f49, %f50;
	setp.geu.f32 	%p12, %f107, 0f40800000;
	@%p12 bra 	$L__BB0_22;
	sub.f32 	%f108, %f49, %f50;
	add.f32 	%f51, %f1, %f108;
	add.f32 	%f109, %f47, %f47;
	fma.rn.f32 	%f52, %f109, %f48, %f2;
	mul.f32 	%f53, %f51, %f51;
	mul.f32 	%f54, %f52, %f52;
	add.f32 	%f110, %f53, %f54;
	setp.geu.f32 	%p13, %f110, 0f40800000;
	@%p13 bra 	$L__BB0_21;
	sub.f32 	%f111, %f53, %f54;
	add.f32 	%f55, %f1, %f111;
	add.f32 	%f112, %f51, %f51;
	fma.rn.f32 	%f56, %f112, %f52, %f2;
	mul.f32 	%f57, %f55, %f55;
	mul.f32 	%f58, %f56, %f56;
	add.f32 	%f113, %f57, %f58;
	setp.geu.f32 	%p14, %f113, 0f40800000;
	@%p14 bra 	$L__BB0_20;
	sub.f32 	%f114, %f57, %f58;
	add.f32 	%f59, %f1, %f114;
	add.f32 	%f115, %f55, %f55;
	fma.rn.f32 	%f60, %f115, %f56, %f2;
	mul.f32 	%f61, %f59, %f59;
	mul.f32 	%f62, %f60, %f60;
	add.f32 	%f116, %f61, %f62;
	setp.geu.f32 	%p15, %f116, 0f40800000;
	@%p15 bra 	$L__BB0_19;
	sub.f32 	%f117, %f61, %f62;
	add.f32 	%f63, %f1, %f117;
	add.f32 	%f118, %f59, %f59;
	fma.rn.f32 	%f64, %f118, %f60, %f2;
	mul.f32 	%f65, %f63, %f63;
	mul.f32 	%f66, %f64, %f64;
	add.f32 	%f119, %f65, %f66;
	setp.geu.f32 	%p16, %f119, 0f40800000;
	@%p16 bra 	$L__BB0_18;
	sub.f32 	%f120, %f65, %f66;
	add.f32 	%f122, %f1, %f120;
	add.f32 	%f121, %f63, %f63;
	fma.rn.f32 	%f123, %f121, %f64, %f2;
	add.s32 	%r3, %r3, 16;
	setp.eq.s32 	%p17, %r3, 1024;
	mov.b32 	%r31, 1024;
	@%p17 bra 	$L__BB0_33;
	bra.uni 	$L__BB0_1;
$L__BB0_18:
	add.s32 	%r31, %r3, 15;
	bra.uni 	$L__BB0_33;
$L__BB0_19:
	add.s32 	%r31, %r3, 14;
	bra.uni 	$L__BB0_33;
$L__BB0_20:
	add.s32 	%r31, %r3, 13;
	bra.uni 	$L__BB0_33;
$L__BB0_21:
	add.s32 	%r31, %r3, 12;
	bra.uni 	$L__BB0_33;
$L__BB0_22:
	add.s32 	%r31, %r3, 11;
	bra.uni 	$L__BB0_33;
$L__BB0_23:
	add.s32 	%r31, %r3, 10;
	bra.uni 	$L__BB0_33;
$L__BB0_24:
	add.s32 	%r31, %r3, 9;
	bra.uni 	$L__BB0_33;
$L__BB0_25:
	add.s32 	%r31, %r3, 8;
	bra.uni 	$L__BB0_33;
$L__BB0_26:
	add.s32 	%r31, %r3, 7;
	bra.uni 	$L__BB0_33;
$L__BB0_27:
	add.s32 	%r31, %r3, 6;
	bra.uni 	$L__BB0_33;
$L__BB0_28:
	add.s32 	%r31, %r3, 5;
	bra.uni 	$L__BB0_33;
$L__BB0_29:
	add.s32 	%r31, %r3, 4;
	bra.uni 	$L__BB0_33;
$L__BB0_30:
	add.s32 	%r31, %r3, 3;
	bra.uni 	$L__BB0_33;
$L__BB0_31:
	add.s32 	%r31, %r3, 2;
	bra.uni 	$L__BB0_33;
$L__BB0_32:
	add.s32 	%r31, %r3, 1;
$L__BB0_33:
	cvta.to.global.u64 	%rd2, %rd1;
	mad.lo.s32 	%r29, %r1, %r21, %r2;
	mul.wide.s32 	%rd3, %r29, 4;
	add.s64 	%rd4, %rd2, %rd3;
	st.global.u32 	[%rd4], %r31;
	ret;

}


// ===== COMPILED SASS (sm_100) =====

	.target	sm_100

	.elftype	@"ET_EXEC"


//--------------------- .note.nv.tkinfo           --------------------------
	.section	.note.nv.tkinfo,"",@"SHT_NOTE"
	.sectionflags	@"SHF_NOTE_NV_TKINFO"
	.tkinfo
        /*0018*/ 	.word	0x00000002
        /*0030*/ 	.string	""
        /*0030*/ 	.string	"ptxas"
        /*0030*/ 	.string	"Cuda compilation tools, release 13.0, V13.0.88"
        /*0030*/ 	.string	"Build cuda_13.0.r13.0/compiler.36424714_0"
        /*0030*/ 	.string	"-arch sm_100 -m 64 "



//--------------------- .note.nv.cuinfo           --------------------------
	.section	.note.nv.cuinfo,"",@"SHT_NOTE"
	.sectionflags	@"SHF_NOTE_NV_CUINFO"
        /*0018*/ 	.short	0x0002
        /*001a*/ 	.short	0x0064
        /*001c*/ 	.short	0x0082
	.zero		2


//--------------------- .nv.info                  --------------------------
	.section	.nv.info,"",@"SHT_CUDA_INFO"
	.align	4


	//----- nvinfo : EIATTR_REGCOUNT
	.align		4
        /*0000*/ 	.byte	0x04, 0x2f
        /*0002*/ 	.short	(.L_1 - .L_0)
	.align		4
.L_0:
        /*0004*/ 	.word	index@(_Z13mandel_kernelPiiiffffi)
        /*0008*/ 	.word	0x0000000e


	//----- nvinfo : EIATTR_FRAME_SIZE
	.align		4
.L_1:
        /*000c*/ 	.byte	0x04, 0x11
        /*000e*/ 	.short	(.L_3 - .L_2)
	.align		4
.L_2:
        /*0010*/ 	.word	index@(_Z13mandel_kernelPiiiffffi)
        /*0014*/ 	.word	0x00000000


	//----- nvinfo : EIATTR_MIN_STACK_SIZE
	.align		4
.L_3:
        /*0018*/ 	.byte	0x04, 0x12
        /*001a*/ 	.short	(.L_5 - .L_4)
	.align		4
.L_4:
        /*001c*/ 	.word	index@(_Z13mandel_kernelPiiiffffi)
        /*0020*/ 	.word	0x00000000
.L_5:


//--------------------- .nv.compat                --------------------------
	.section	.nv.compat,"",@"SHT_CUDA_COMPAT_INFO"
	.align	4
        /*0000*/ 	.byte	0x02, 0x09, 0x00, 0x00, 0x02, 0x02, 0x01, 0x00, 0x02, 0x05, 0x05, 0x00, 0x03, 0x07, 0x01, 0x01
        /*0010*/ 	.byte	0x02, 0x03, 0x00, 0x00, 0x02, 0x06, 0x01, 0x00, 0x04, 0x0b, 0x08, 0x00, 0x01, 0x00, 0x00, 0x00
        /*0020*/ 	.byte	0x00, 0x00, 0x00, 0x00


//--------------------- .nv.info._Z13mandel_kernelPiiiffffi --------------------------
	.section	.nv.info._Z13mandel_kernelPiiiffffi,"",@"SHT_CUDA_INFO"
	.sectionflags	@""
	.align	4


	//----- nvinfo : EIATTR_CUDA_API_VERSION
	.align		4
        /*0000*/ 	.byte	0x04, 0x37
        /*0002*/ 	.short	(.L_7 - .L_6)
.L_6:
        /*0004*/ 	.word	0x00000082


	//----- nvinfo : EIATTR_KPARAM_INFO
	.align		4
.L_7:
        /*0008*/ 	.byte	0x04, 0x17
        /*000a*/ 	.short	(.L_9 - .L_8)
.L_8:
        /*000c*/ 	.word	0x00000000
        /*0010*/ 	.short	0x0007
        /*0012*/ 	.short	0x0020
        /*0014*/ 	.byte	0x00, 0xf0, 0x11, 0x00


	//----- nvinfo : EIATTR_KPARAM_INFO
	.align		4
.L_9:
        /*0018*/ 	.byte	0x04, 0x17
        /*001a*/ 	.short	(.L_11 - .L_10)
.L_10:
        /*001c*/ 	.word	0x00000000
        /*0020*/ 	.short	0x0006
        /*0022*/ 	.short	0x001c
        /*0024*/ 	.byte	0x00, 0xf0, 0x11, 0x00


	//----- nvinfo : EIATTR_KPARAM_INFO
	.align		4
.L_11:
        /*0028*/ 	.byte	0x04, 0x17
        /*002a*/ 	.short	(.L_13 - .L_12)
.L_12:
        /*002c*/ 	.word	0x00000000
        /*0030*/ 	.short	0x0005
        /*0032*/ 	.short	0x0018
        /*0034*/ 	.byte	0x00, 0xf0, 0x11, 0x00


	//----- nvinfo : EIATTR_KPARAM_INFO
	.align		4
.L_13:
        /*0038*/ 	.byte	0x04, 0x17
        /*003a*/ 	.short	(.L_15 - .L_14)
.L_14:
        /*003c*/ 	.word	0x00000000
        /*0040*/ 	.short	0x0004
        /*0042*/ 	.short	0x0014
        /*0044*/ 	.byte	0x00, 0xf0, 0x11, 0x00


	//----- nvinfo : EIATTR_KPARAM_INFO
	.align		4
.L_15:
        /*0048*/ 	.byte	0x04, 0x17
        /*004a*/ 	.short	(.L_17 - .L_16)
.L_16:
        /*004c*/ 	.word	0x00000000
        /*0050*/ 	.short	0x0003
        /*0052*/ 	.short	0x0010
        /*0054*/ 	.byte	0x00, 0xf0, 0x11, 0x00


	//----- nvinfo : EIATTR_KPARAM_INFO
	.align		4
.L_17:
        /*0058*/ 	.byte	0x04, 0x17
        /*005a*/ 	.short	(.L_19 - .L_18)
.L_18:
        /*005c*/ 	.word	0x00000000
        /*0060*/ 	.short	0x0002
        /*0062*/ 	.short	0x000c
        /*0064*/ 	.byte	0x00, 0xf0, 0x11, 0x00


	//----- nvinfo : EIATTR_KPARAM_INFO
	.align		4
.L_19:
        /*0068*/ 	.byte	0x04, 0x17
        /*006a*/ 	.short	(.L_21 - .L_20)
.L_20:
        /*006c*/ 	.word	0x00000000
        /*0070*/ 	.short	0x0001
        /*0072*/ 	.short	0x0008
        /*0074*/ 	.byte	0x00, 0xf0, 0x11, 0x00


	//----- nvinfo : EIATTR_KPARAM_INFO
	.align		4
.L_21:
        /*0078*/ 	.byte	0x04, 0x17
        /*007a*/ 	.short	(.L_23 - .L_22)
.L_22:
        /*007c*/ 	.word	0x00000000
        /*0080*/ 	.short	0x0000
        /*0082*/ 	.short	0x0000
        /*0084*/ 	.byte	0x00, 0xf5, 0x21, 0x00


	//----- nvinfo : EIATTR_SPARSE_MMA_MASK
	.align		4
.L_23:
        /*0088*/ 	.byte	0x03, 0x50
        /*008a*/ 	.short	0x0000


	//----- nvinfo : EIATTR_MAXREG_COUNT
	.align		4
        /*008c*/ 	.byte	0x03, 0x1b
        /*008e*/ 	.short	0x00ff


	//----- nvinfo : EIATTR_MERCURY_ISA_VERSION
	.align		4
        /*0090*/ 	.byte	0x03, 0x5f
        /*0092*/ 	.short	0x0101


	//----- nvinfo : EIATTR_VRC_CTA_INIT_COUNT
	.align		4
        /*0094*/ 	.byte	0x02, 0x4a
	.zero		1
	.zero		1


	//----- nvinfo : EIATTR_EXIT_INSTR_OFFSETS
	.align		4
        /*0098*/ 	.byte	0x04, 0x1c
        /*009a*/ 	.short	(.L_25 - .L_24)


	//   ....[0]....
.L_24:
        /*009c*/ 	.word	0x00000ed0


	//----- nvinfo : EIATTR_CRS_STACK_SIZE
	.align		4
.L_25:
        /*00a0*/ 	.byte	0x04, 0x1e
        /*00a2*/ 	.short	(.L_27 - .L_26)
.L_26:
        /*00a4*/ 	.word	0x00000000


	//----- nvinfo : EIATTR_CBANK_PARAM_SIZE
	.align		4
.L_27:
        /*00a8*/ 	.byte	0x03, 0x19
        /*00aa*/ 	.short	0x0024


	//----- nvinfo : EIATTR_PARAM_CBANK
	.align		4
        /*00ac*/ 	.byte	0x04, 0x0a
        /*00ae*/ 	.short	(.L_29 - .L_28)
	.align		4
.L_28:
        /*00b0*/ 	.word	index@(.nv.constant0._Z13mandel_kernelPiiiffffi)
        /*00b4*/ 	.short	0x0380
        /*00b6*/ 	.short	0x0024


	//----- nvinfo : EIATTR_SW_WAR
	.align		4
.L_29:
        /*00b8*/ 	.byte	0x04, 0x36
        /*00ba*/ 	.short	(.L_31 - .L_30)
.L_30:
        /*00bc*/ 	.word	0x00000008
.L_31:


//--------------------- .nv.callgraph             --------------------------
	.section	.nv.callgraph,"",@"SHT_CUDA_CALLGRAPH"
	.align	4
	.sectionentsize	8
	.align		4
        /*0000*/ 	.word	0x00000000
	.align		4
        /*0004*/ 	.word	0xffffffff
	.align		4
        /*0008*/ 	.word	0x00000000
	.align		4
        /*000c*/ 	.word	0xfffffffe
	.align		4
        /*0010*/ 	.word	0x00000000
	.align		4
        /*0014*/ 	.word	0xfffffffd
	.align		4
        /*0018*/ 	.word	0x00000000
	.align		4
        /*001c*/ 	.word	0xfffffffc


//--------------------- .text._Z13mandel_kernelPiiiffffi --------------------------
	.section	.text._Z13mandel_kernelPiiiffffi,"ax",@progbits
	.align	128
        .global         _Z13mandel_kernelPiiiffffi
        .type           _Z13mandel_kernelPiiiffffi,@function
        .size           _Z13mandel_kernelPiiiffffi,(.L_x_19 - _Z13mandel_kernelPiiiffffi)
        .other          _Z13mandel_kernelPiiiffffi,@"STO_CUDA_ENTRY STV_DEFAULT"
_Z13mandel_kernelPiiiffffi:
.text._Z13mandel_kernelPiiiffffi:
[----:B------:R-:W-:Y:S08]  /*0000*/  LDC R1, c[0x0][0x37c] ;  /* 0x0000df00ff017b82 */ /* 0x000ff00000000800 */
[----:B------:R-:W0:Y:S01]  /*0010*/  LDC R9, c[0x0][0x3a0] ;  /* 0x0000e800ff097b82 */ /* 0x000e220000000800 */
[----:B------:R-:W1:Y:S01]  /*0020*/  S2R R5, SR_TID.X ;  /* 0x0000000000057919 */ /* 0x000e620000002100 */
[----:B------:R-:W-:Y:S06]  /*0030*/  BSSY.RECONVERGENT B0, `(.L_x_0) ;  /* 0x00000e4000007945 */ /* 0x000fec0003800200 */
[----:B------:R-:W1:Y:S08]  /*0040*/  S2UR UR4, SR_CTAID.X ;  /* 0x00000000000479c3 */ /* 0x000e700000002500 */
[----:B------:R-:W1:Y:S01]  /*0050*/  LDC R4, c[0x0][0x360] ;  /* 0x0000d800ff047b82 */ /* 0x000e620000000800 */
[----:B0-----:R-:W-:-:S04]  /*0060*/  IABS R7, R9 ;  /* 0x0000000900077213 */ /* 0x001fc80000000000 */
[----:B------:R-:W0:Y:S01]  /*0070*/  I2F.RP R0, R7 ;  /* 0x0000000700007306 */ /* 0x000e220000209400 */
[----:B-1----:R-:W-:Y:S01]  /*0080*/  IMAD R4, R4, UR4, R5 ;  /* 0x0000000404047c24 */ /* 0x002fe2000f8e0205 */
[----:B------:R-:W1:Y:S06]  /*0090*/  LDCU UR4, c[0x0][0x390] ;  /* 0x00007200ff0477ac */ /* 0x000e6c0008000800 */
[----:B0-----:R-:W0:Y:S02]  /*00a0*/  MUFU.RCP R0, R0 ;  /* 0x0000000000007308 */ /* 0x001e240000001000 */
[----:B0-----:R-:W-:-:S06]  /*00b0*/  IADD3 R2, PT, PT, R0, 0xffffffe, RZ ;  /* 0x0ffffffe00027810 */ /* 0x001fcc0007ffe0ff */
[----:B------:R0:W2:Y:S02]  /*00c0*/  F2I.FTZ.U32.TRUNC.NTZ R3, R2 ;  /* 0x0000000200037305 */ /* 0x0000a4000021f000 */
[----:B0-----:R-:W-:Y:S01]  /*00d0*/  HFMA2 R2, -RZ, RZ, 0, 0 ;  /* 0x00000000ff027431 */ /* 0x001fe200000001ff */
[----:B--2---:R-:W-:-:S05]  /*00e0*/  IADD3 R6, PT, PT, RZ, -R3, RZ ;  /* 0x80000003ff067210 */ /* 0x004fca0007ffe0ff */
[----:B------:R-:W-:Y:S01]  /*00f0*/  IMAD R5, R6, R7, RZ ;  /* 0x0000000706057224 */ /* 0x000fe200078e02ff */
[----:B------:R-:W-:-:S03]  /*0100*/  IABS R6, R4 ;  /* 0x0000000400067213 */ /* 0x000fc60000000000 */
[----:B------:R-:W-:-:S06]  /*0110*/  IMAD.HI.U32 R3, R3, R5, R2 ;  /* 0x0000000503037227 */ /* 0x000fcc00078e0002 */
[----:B------:R-:W-:-:S05]  /*0120*/  IMAD.HI.U32 R0, R3, R6, RZ ;  /* 0x0000000603007227 */ /* 0x000fca00078e00ff */
[----:B------:R-:W-:-:S05]  /*0130*/  IADD3 R3, PT, PT, -R0, RZ, RZ ;  /* 0x000000ff00037210 */ /* 0x000fca0007ffe1ff */
[----:B------:R-:W-:-:S05]  /*0140*/  IMAD R2, R7, R3, R6 ;  /* 0x0000000307027224 */ /* 0x000fca00078e0206 */
[----:B------:R-:W-:-:S13]  /*0150*/  ISETP.GT.U32.AND P2, PT, R7, R2, PT ;  /* 0x000000020700720c */ /* 0x000fda0003f44070 */
[-C--:B------:R-:W-:Y:S02]  /*0160*/  @!P2 IADD3 R2, PT, PT, R2, -R7.reuse, RZ ;  /* 0x800000070202a210 */ /* 0x080fe40007ffe0ff */
[----:B------:R-:W-:Y:S02]  /*0170*/  @!P2 IADD3 R0, PT, PT, R0, 0x1, RZ ;  /* 0x000000010000a810 */ /* 0x000fe40007ffe0ff */
[----:B------:R-:W-:Y:S02]  /*0180*/  ISETP.GE.U32.AND P0, PT, R2, R7, PT ;  /* 0x000000070200720c */ /* 0x000fe40003f06070 */
[----:B------:R-:W-:Y:S01]  /*0190*/  LOP3.LUT R2, R4, R9, RZ, 0x3c, !PT ;  /* 0x0000000904027212 */ /* 0x000fe200078e3cff */
[----:B------:R-:W1:Y:S01]  /*01a0*/  LDC.64 R6, c[0x0][0x398] ;  /* 0x0000e600ff067b82 */ /* 0x000e620000000a00 */
[----:B------:R-:W-:Y:S02]  /*01b0*/  ISETP.NE.AND P2, PT, R9, RZ, PT ;  /* 0x000000ff0900720c */ /* 0x000fe40003f45270 */
[----:B------:R-:W-:-:S07]  /*01c0*/  ISETP.GE.AND P1, PT, R2, RZ, PT ;  /* 0x000000ff0200720c */ /* 0x000fce0003f26270 */
[----:B------:R-:W-:-:S06]  /*01d0*/  @P0 IADD3 R0, PT, PT, R0, 0x1, RZ ;  /* 0x0000000100000810 */ /* 0x000fcc0007ffe0ff */
[----:B------:R-:W-:Y:S02]  /*01e0*/  @!P1 IADD3 R0, PT, PT, -R0, RZ, RZ ;  /* 0x000000ff00009210 */ /* 0x000fe40007ffe1ff */
[----:B------:R-:W-:-:S04]  /*01f0*/  @!P2 LOP3.LUT R0, RZ, R9, RZ, 0x33, !PT ;  /* 0x00000009ff00a212 */ /* 0x000fc800078e33ff */
[----:B------:R-:W-:Y:S02]  /*0200*/  IADD3 R3, PT, PT, -R0, RZ, RZ ;  /* 0x000000ff00037210 */ /* 0x000fe40007ffe1ff */
[----:B------:R-:W-:-:S03]  /*0210*/  I2FP.F32.S32 R2, R0 ;  /* 0x0000000000027245 */ /* 0x000fc60000201400 */
[----:B------:R-:W-:Y:S02]  /*0220*/  IMAD R3, R9, R3, R4 ;  /* 0x0000000309037224 */ /* 0x000fe400078e0204 */
[----:B-1----:R-:W-:Y:S01]  /*0230*/  FFMA R2, R2, R7, UR4 ;  /* 0x0000000402027e23 */ /* 0x002fe20008000007 */
[----:B------:R-:W0:Y:S02]  /*0240*/  LDCU.64 UR4, c[0x0][0x358] ;  /* 0x00006b00ff0477ac */ /* 0x000e240008000a00 */
[----:B------:R-:W-:-:S05]  /*0250*/  I2FP.F32.S32 R5, R3 ;  /* 0x0000000300057245 */ /* 0x000fca0000201400 */
[----:B------:R-:W-:Y:S01]  /*0260*/  FFMA R4, R5, R7, R6 ;  /* 0x0000000705047223 */ /* 0x000fe20000000006 */
[----:B------:R-:W-:-:S03]  /*0270*/  FMUL R6, R2, R2 ;  /* 0x0000000202067220 */ /* 0x000fc60000400000 */
[----:B------:R-:W-:-:S04]  /*0280*/  FMUL R5, R4, R4 ;  /* 0x0000000404057220 */ /* 0x000fc80000400000 */
[----:B------:R-:W-:-:S05]  /*0290*/  FADD R7, R5, R6 ;  /* 0x0000000605077221 */ /* 0x000fca0000000000 */
[----:B------:R-:W-:Y:S02]  /*02a0*/  FSETP.GEU.AND P0, PT, R7, 4, PT ;  /* 0x408000000700780b */ /* 0x000fe40003f0e000 */
[----:B------:R-:W-:-:S11]  /*02b0*/  MOV R7, RZ ;  /* 0x000000ff00077202 */ /* 0x000fd60000000f00 */
[----:B0-----:R-:W-:Y:S05]  /*02c0*/  @P0 BRA `(.L_x_1) ;  /* 0x0000000800e80947 */ /* 0x001fea0003800000 */
[----:B------:R-:W-:Y:S02]  /*02d0*/  MOV R8, R5 ;  /* 0x0000000500087202 */ /* 0x000fe40000000f00 */
[----:B------:R-:W-:Y:S02]  /*02e0*/  MOV R9, R6 ;  /* 0x0000000600097202 */ /* 0x000fe40000000f00 */
[----:B------:R-:W-:Y:S02]  /*02f0*/  MOV R5, RZ ;  /* 0x000000ff00057202 */ /* 0x000fe40000000f00 */
[----:B------:R-:W-:Y:S02]  /*0300*/  MOV R6, R4 ;  /* 0x0000000400067202 */ /* 0x000fe40000000f00 */
[----:B------:R-:W-:-:S07]  /*0310*/  MOV R7, R2 ;  /* 0x0000000200077202 */ /* 0x000fce0000000f00 */
.L_x_17:
[----:B------:R-:W-:Y:S01]  /*0320*/  FADD R9, -R9, R8 ;  /* 0x0000000809097221 */ /* 0x000fe20000000100 */
[----:B------:R-:W-:-:S03]  /*0330*/  FADD R11, R6, R6 ;  /* 0x00000006060b7221 */ /* 0x000fc60000000000 */
[----:B------:R-:W-:Y:S01]  /*0340*/  FADD R9, R4, R9 ;  /* 0x0000000904097221 */ /* 0x000fe20000000000 */
[----:B------:R-:W-:-:S03]  /*0350*/  FFMA R11, R11, R7, R2 ;  /* 0x000000070b0b7223 */ /* 0x000fc60000000002 */
[----:B------:R-:W-:Y:S01]  /*0360*/  FMUL R7, R9, R9 ;  /* 0x0000000909077220 */ /* 0x000fe20000400000 */
[----:B------:R-:W-:-:S04]  /*0370*/  FMUL R6, R11, R11 ;  /* 0x0000000b0b067220 */ /* 0x000fc80000400000 */
[----:B------:R-:W-:-:S05]  /*0380*/  FADD R8, R7, R6 ;  /* 0x0000000607087221 */ /* 0x000fca0000000000 */
[----:B------:R-:W-:-:S13]  /*0390*/  FSETP.GEU.AND P0, PT, R8, 4, PT ;  /* 0x408000000800780b */ /* 0x000fda0003f0e000 */
[----:B------:R-:W-:Y:S05]  /*03a0*/  @P0 BRA `(.L_x_2) ;  /* 0x0000000800ac0947 */ /* 0x000fea0003800000 */
[----:B------:R-:W-:Y:S01]  /*03b0*/  FADD R7, R7, -R6 ;  /* 0x8000000607077221 */ /* 0x000fe20000000000 */
        /* <DEDUP_REMOVED lines=125> */
[----:B------:R-:W-:Y:S01]  /*0b90*/  IADD3 R10, PT, PT, R5, 0x10, RZ ;  /* 0x00000010050a7810 */ /* 0x000fe20007ffe0ff */
[----:B------:R-:W-:Y:S01]  /*0ba0*/  FADD R7, R7, R7 ;  /* 0x0000000707077221 */ /* 0x000fe20000000000 */
[----:B------:R-:W-:Y:S02]  /*0bb0*/  FADD R5, R6, -R11 ;  /* 0x8000000b06057221 */ /* 0x000fe40000000000 */
[----:B------:R-:W-:Y:S01]  /*0bc0*/  ISETP.NE.AND P0, PT, R10, 0x400, PT ;  /* 0x000004000a00780c */ /* 0x000fe20003f05270 */
[----:B------:R-:W-:Y:S01]  /*0bd0*/  FFMA R8, R9, R7, R2 ;  /* 0x0000000709087223 */ /* 0x000fe20000000002 */
[----:B------:R-:W-:-:S11]  /*0be0*/  HFMA2 R7, -RZ, RZ, 0, 6.103515625e-05 ;  /* 0x00000400ff077431 */ /* 0x000fd600000001ff */
[----:B------:R-:W-:Y:S05]  /*0bf0*/  @!P0 BRA `(.L_x_1) ;  /* 0x00000000009c8947 */ /* 0x000fea0003800000 */
[----:B------:R-:W-:Y:S01]  /*0c00*/  MOV R7, R8 ;  /* 0x0000000800077202 */ /* 0x000fe20000000f00 */
[----:B------:R-:W-:-:S04]  /*0c10*/  FADD R6, R4, R5 ;  /* 0x0000000504067221 */ /* 0x000fc80000000000 */
[----:B------:R-:W-:Y:S01]  /*0c20*/  FMUL R8, R6, R6 ;  /* 0x0000000606087220 */ /* 0x000fe20000400000 */
[----:B------:R-:W-:-:S04]  /*0c30*/  FMUL R9, R7, R7 ;  /* 0x0000000707097220 */ /* 0x000fc80000400000 */
[----:B------:R-:W-:-:S05]  /*0c40*/  FADD R5, R8, R9 ;  /* 0x0000000908057221 */ /* 0x000fca0000000000 */
[----:B------:R-:W-:Y:S02]  /*0c50*/  FSETP.GEU.AND P0, PT, R5, 4, PT ;  /* 0x408000000500780b */ /* 0x000fe40003f0e000 */
[----:B------:R-:W-:-:S11]  /*0c60*/  MOV R5, R10 ;  /* 0x0000000a00057202 */ /* 0x000fd60000000f00 */
[----:B------:R-:W-:Y:S05]  /*0c70*/  @!P0 BRA `(.L_x_17) ;  /* 0xfffffff400a88947 */ /* 0x000fea000383ffff */
[----:B------:R-:W-:Y:S01]  /*0c80*/  MOV R7, R5 ;  /* 0x0000000500077202 */ /* 0x000fe20000000f00 */
[----:B------:R-:W-:Y:S06]  /*0c90*/  BRA `(.L_x_1) ;  /* 0x0000000000747947 */ /* 0x000fec0003800000 */
.L_x_16:
[----:B------:R-:W-:Y:S01]  /*0ca0*/  IADD3 R7, PT, PT, R5, 0xf, RZ ;  /* 0x0000000f05077810 */ /* 0x000fe20007ffe0ff */
[----:B------:R-:W-:Y:S06]  /*0cb0*/  BRA `(.L_x_1) ;  /* 0x00000000006c7947 */ /* 0x000fec0003800000 */
.L_x_15:
[----:B------:R-:W-:Y:S01]  /*0cc0*/  IADD3 R7, PT, PT, R5, 0xe, RZ ;  /* 0x0000000e05077810 */ /* 0x000fe20007ffe0ff */
[----:B------:R-:W-:Y:S06]  /*0cd0*/  BRA `(.L_x_1) ;  /* 0x0000000000647947 */ /* 0x000fec0003800000 */
.L_x_14:
[----:B------:R-:W-:Y:S01]  /*0ce0*/  IADD3 R7, PT, PT, R5, 0xd, RZ ;  /* 0x0000000d05077810 */ /* 0x000fe20007ffe0ff */
[----:B------:R-:W-:Y:S06]  /*0cf0*/  BRA `(.L_x_1) ;  /* 0x00000000005c7947 */ /* 0x000fec0003800000 */
.L_x_13:
[----:B------:R-:W-:Y:S01]  /*0d00*/  IADD3 R7, PT, PT, R5, 0xc, RZ ;  /* 0x0000000c05077810 */ /* 0x000fe20007ffe0ff */
[----:B------:R-:W-:Y:S06]  /*0d10*/  BRA `(.L_x_1) ;  /* 0x0000000000547947 */ /* 0x000fec0003800000 */
.L_x_12:
[----:B------:R-:W-:Y:S01]  /*0d20*/  IADD3 R7, PT, PT, R5, 0xb, RZ ;  /* 0x0000000b05077810 */ /* 0x000fe20007ffe0ff */
[----:B------:R-:W-:Y:S06]  /*0d30*/  BRA `(.L_x_1) ;  /* 0x00000000004c7947 */ /* 0x000fec0003800000 */
.L_x_11:
[----:B------:R-:W-:Y:S01]  /*0d40*/  IADD3 R7, PT, PT, R5, 0xa, RZ ;  /* 0x0000000a05077810 */ /* 0x000fe20007ffe0ff */
[----:B------:R-:W-:Y:S06]  /*0d50*/  BRA `(.L_x_1) ;  /* 0x0000000000447947 */ /* 0x000fec0003800000 */
.L_x_10:
[----:B------:R-:W-:Y:S01]  /*0d60*/  IADD3 R7, PT, PT, R5, 0x9, RZ ;  /* 0x0000000905077810 */ /* 0x000fe20007ffe0ff */
[----:B------:R-:W-:Y:S06]  /*0d70*/  BRA `(.L_x_1) ;  /* 0x00000000003c7947 */ /* 0x000fec0003800000 */
.L_x_9:
[----:B------:R-:W-:Y:S01]  /*0d80*/  IADD3 R7, PT, PT, R5, 0x8, RZ ;  /* 0x0000000805077810 */ /* 0x000fe20007ffe0ff */
[----:B------:R-:W-:Y:S06]  /*0d90*/  BRA `(.L_x_1) ;  /* 0x0000000000347947 */ /* 0x000fec0003800000 */
.L_x_8:
[----:B------:R-:W-:Y:S01]  /*0da0*/  IADD3 R7, PT, PT, R5, 0x7, RZ ;  /* 0x0000000705077810 */ /* 0x000fe20007ffe0ff */
[----:B------:R-:W-:Y:S06]  /*0db0*/  BRA `(.L_x_1) ;  /* 0x00000000002c7947 */ /* 0x000fec0003800000 */
.L_x_7:
[----:B------:R-:W-:Y:S01]  /*0dc0*/  IADD3 R7, PT, PT, R5, 0x6, RZ ;  /* 0x0000000605077810 */ /* 0x000fe20007ffe0ff */
[----:B------:R-:W-:Y:S06]  /*0dd0*/  BRA `(.L_x_1) ;  /* 0x0000000000247947 */ /* 0x000fec0003800000 */
.L_x_6:
[----:B------:R-:W-:Y:S01]  /*0de0*/  IADD3 R7, PT, PT, R5, 0x5, RZ ;  /* 0x0000000505077810 */ /* 0x000fe20007ffe0ff */
[----:B------:R-:W-:Y:S06]  /*0df0*/  BRA `(.L_x_1) ;  /* 0x00000000001c7947 */ /* 0x000fec0003800000 */
.L_x_5:
[----:B------:R-:W-:Y:S01]  /*0e00*/  IADD3 R7, PT, PT, R5, 0x4, RZ ;  /* 0x0000000405077810 */ /* 0x000fe20007ffe0ff */
[----:B------:R-:W-:Y:S06]  /*0e10*/  BRA `(.L_x_1) ;  /* 0x0000000000147947 */ /* 0x000fec0003800000 */
.L_x_4:
[----:B------:R-:W-:Y:S01]  /*0e20*/  IADD3 R7, PT, PT, R5, 0x3, RZ ;  /* 0x0000000305077810 */ /* 0x000fe20007ffe0ff */
[----:B------:R-:W-:Y:S06]  /*0e30*/  BRA `(.L_x_1) ;  /* 0x00000000000c7947 */ /* 0x000fec0003800000 */
.L_x_3:
[----:B------:R-:W-:Y:S01]  /*0e40*/  IADD3 R7, PT, PT, R5, 0x2, RZ ;  /* 0x0000000205077810 */ /* 0x000fe20007ffe0ff */
[----:B------:R-:W-:Y:S06]  /*0e50*/  BRA `(.L_x_1) ;  /* 0x0000000000047947 */ /* 0x000fec0003800000 */
.L_x_2:
[----:B------:R-:W-:-:S07]  /*0e60*/  IADD3 R7, PT, PT, R5, 0x1, RZ ;  /* 0x0000000105077810 */ /* 0x000fce0007ffe0ff */
.L_x_1:
[----:B------:R-:W-:Y:S05]  /*0e70*/  BSYNC.RECONVERGENT B0 ;  /* 0x0000000000007941 */ /* 0x000fea0003800200 */
.L_x_0:
[----:B------:R-:W0:Y:S01]  /*0e80*/  LDC.64 R4, c[0x0][0x380] ;  /* 0x0000e000ff047b82 */ /* 0x000e220000000a00 */
[----:B------:R-:W1:Y:S02]  /*0e90*/  LDCU UR6, c[0x0][0x3a0] ;  /* 0x00007400ff0677ac */ /* 0x000e640008000800 */
[----:B-1----:R-:W-:-:S04]  /*0ea0*/  IMAD R3, R0, UR6, R3 ;  /* 0x0000000600037c24 */ /* 0x002fc8000f8e0203 */
[----:B0-----:R-:W-:-:S05]  /*0eb0*/  IMAD.WIDE R2, R3, 0x4, R4 ;  /* 0x0000000403027825 */ /* 0x001fca00078e0204 */
[----:B------:R-:W-:Y:S01]  /*0ec0*/  STG.E desc[UR4][R2.64], R7 ;  /* 0x0000000702007986 */ /* 0x000fe2000c101904 */
[----:B------:R-:W-:Y:S05]  /*0ed0*/  EXIT ;  /* 0x000000000000794d */ /* 0x000fea0003800000 */
.L_x_18:
[----:B------:R-:W-:-:S00]  /*0ee0*/  BRA `(.L_x_18) ;  /* 0xfffffffc00fc7947 */ /* 0x000fc0000383ffff */
[----:B------:R-:W-:-:S00]  /*0ef0*/  NOP ;  /* 0x0000000000007918 */ /* 0x000fc00000000000 */
        /* <DEDUP_REMOVED lines=8> */
.L_x_19:


//--------------------- .nv.shared.reserved.0     --------------------------
	.section	.nv.shared.reserved.0,"aw",@nobits
	.weak		__nv_reservedSMEM_offset_0_alias
	.size		__nv_reservedSMEM_offset_0_alias, 0, 64
	.other		__nv_reservedSMEM_offset_0_alias,@"STO_CUDA_RESERVED_SHARED STV_DEFAULT"
__nv_reservedSMEM_offset_0_alias:
	.zero		0
	.zero		64


//--------------------- .nv.constant0._Z13mandel_kernelPiiiffffi --------------------------
	.section	.nv.constant0._Z13mandel_kernelPiiiffffi,"a",@progbits
	.sectionflags	@""
	.align	4
.nv.constant0._Z13mandel_kernelPiiiffffi:
	.zero		932


//--------------------- SYMBOLS --------------------------

	.type		.nv.reservedSmem.offset0,@object
	.size		.nv.reservedSmem.offset0,0x4
